//
// Generated by NVIDIA NVVM Compiler
//
// Compiler Build ID: CL-36424714
// Cuda compilation tools, release 13.0, V13.0.88
// Based on NVVM 20.0.0
//

.version 9.0
.target sm_100
.address_size 64

	// .globl	_Z17cosine_similarityPfS_S_i

.visible .entry _Z17cosine_similarityPfS_S_i(
	.param .u64 .ptr .align 1 _Z17cosine_similarityPfS_S_i_param_0,
	.param .u64 .ptr .align 1 _Z17cosine_similarityPfS_S_i_param_1,
	.param .u64 .ptr .align 1 _Z17cosine_similarityPfS_S_i_param_2,
	.param .u32 _Z17cosine_similarityPfS_S_i_param_3
)
{
	.reg .pred 	%p<2>;
	.reg .b32 	%r<6>;
	.reg .b32 	%f<4>;
	.reg .b64 	%rd<11>;

	ld.param.u64 	%rd1, [_Z17cosine_similarityPfS_S_i_param_0];
	ld.param.u64 	%rd2, [_Z17cosine_similarityPfS_S_i_param_1];
	ld.param.u64 	%rd3, [_Z17cosine_similarityPfS_S_i_param_2];
	ld.param.u32 	%r2, [_Z17cosine_similarityPfS_S_i_param_3];
	mov.u32 	%r3, %tid.x;
	mov.u32 	%r4, %ctaid.x;
	mov.u32 	%r5, %ntid.x;
	mad.lo.s32 	%r1, %r4, %r5, %r3;
	setp.ge.s32 	%p1, %r1, %r2;
	@%p1 bra 	$L__BB0_2;
	cvta.to.global.u64 	%rd4, %rd1;
	cvta.to.global.u64 	%rd5, %rd2;
	cvta.to.global.u64 	%rd6, %rd3;
	mul.wide.s32 	%rd7, %r1, 4;
	add.s64 	%rd8, %rd4, %rd7;
	ld.global.f32 	%f1, [%rd8];
	add.s64 	%rd9, %rd5, %rd7;
	ld.global.f32 	%f2, [%rd9];
	mul.f32 	%f3, %f1, %f2;
	add.s64 	%rd10, %rd6, %rd7;
	st.global.f32 	[%rd10], %f3;
$L__BB0_2:
	ret;

}


// ===== COMPILED SASS (sm_100) =====

	.target	sm_100

	.elftype	@"ET_EXEC"


//--------------------- .note.nv.tkinfo           --------------------------
	.section	.note.nv.tkinfo,"",@"SHT_NOTE"
	.sectionflags	@"SHF_NOTE_NV_TKINFO"
	.tkinfo
        /*0018*/ 	.word	0x00000002
        /*0030*/ 	.string	""
        /*0030*/ 	.string	"ptxas"
        /*0030*/ 	.string	"Cuda compilation tools, release 13.0, V13.0.88"
        /*0030*/ 	.string	"Build cuda_13.0.r13.0/compiler.36424714_0"
        /*0030*/ 	.string	"-arch sm_100 -m 64 "



//--------------------- .note.nv.cuinfo           --------------------------
	.section	.note.nv.cuinfo,"",@"SHT_NOTE"
	.sectionflags	@"SHF_NOTE_NV_CUINFO"
        /*0018*/ 	.short	0x0002
        /*001a*/ 	.short	0x0064
        /*001c*/ 	.short	0x0082
	.zero		2


//--------------------- .nv.info                  --------------------------
	.section	.nv.info,"",@"SHT_CUDA_INFO"
	.align	4


	//----- nvinfo : EIATTR_REGCOUNT
	.align		4
        /*0000*/ 	.byte	0x04, 0x2f
        /*0002*/ 	.short	(.L_1 - .L_0)
	.align		4
.L_0:
        /*0004*/ 	.word	index@(_Z17cosine_similarityPfS_S_i)
        /*0008*/ 	.word	0x0000000c


	//----- nvinfo : EIATTR_FRAME_SIZE
	.align		4
.L_1:
        /*000c*/ 	.byte	0x04, 0x11
        /*000e*/ 	.short	(.L_3 - .L_2)
	.align		4
.L_2:
        /*0010*/ 	.word	index@(_Z17cosine_similarityPfS_S_i)
        /*0014*/ 	.word	0x00000000


	//----- nvinfo : EIATTR_MIN_STACK_SIZE
	.align		4
.L_3:
        /*0018*/ 	.byte	0x04, 0x12
        /*001a*/ 	.short	(.L_5 - .L_4)
	.align		4
.L_4:
        /*001c*/ 	.word	index@(_Z17cosine_similarityPfS_S_i)
        /*0020*/ 	.word	0x00000000
.L_5:


//--------------------- .nv.compat                --------------------------
	.section	.nv.compat,"",@"SHT_CUDA_COMPAT_INFO"
	.align	4
        /*0000*/ 	.byte	0x02, 0x09, 0x00, 0x00, 0x02, 0x02, 0x01, 0x00, 0x02, 0x05, 0x05, 0x00, 0x03, 0x07, 0x01, 0x01
        /*0010*/ 	.byte	0x02, 0x03, 0x00, 0x00, 0x02, 0x06, 0x01, 0x00, 0x04, 0x0b, 0x08, 0x00, 0x09, 0x00, 0x00, 0x00
        /*0020*/ 	.byte	0x00, 0x00, 0x00, 0x00


//--------------------- .nv.info._Z17cosine_similarityPfS_S_i --------------------------
	.section	.nv.info._Z17cosine_similarityPfS_S_i,"",@"SHT_CUDA_INFO"
	.sectionflags	@""
	.align	4


	//----- nvinfo : EIATTR_CUDA_API_VERSION
	.align		4
        /*0000*/ 	.byte	0x04, 0x37
        /*0002*/ 	.short	(.L_7 - .L_6)
.L_6:
        /*0004*/ 	.word	0x00000082


	//----- nvinfo : EIATTR_KPARAM_INFO
	.align		4
.L_7:
        /*0008*/ 	.byte	0x04, 0x17
        /*000a*/ 	.short	(.L_9 - .L_8)
.L_8:
        /*000c*/ 	.word	0x00000000
        /*0010*/ 	.short	0x0003
        /*0012*/ 	.short	0x0018
        /*0014*/ 	.byte	0x00, 0xf0, 0x11, 0x00


	//----- nvinfo : EIATTR_KPARAM_INFO
	.align		4
.L_9:
        /*0018*/ 	.byte	0x04, 0x17
        /*001a*/ 	.short	(.L_11 - .L_10)
.L_10:
        /*001c*/ 	.word	0x00000000
        /*0020*/ 	.short	0x0002
        /*0022*/ 	.short	0x0010
        /*0024*/ 	.byte	0x00, 0xf5, 0x21, 0x00


	//----- nvinfo : EIATTR_KPARAM_INFO
	.align		4
.L_11:
        /*0028*/ 	.byte	0x04, 0x17
        /*002a*/ 	.short	(.L_13 - .L_12)
.L_12:
        /*002c*/ 	.word	0x00000000
        /*0030*/ 	.short	0x0001
        /*0032*/ 	.short	0x0008
        /*0034*/ 	.byte	0x00, 0xf5, 0x21, 0x00


	//----- nvinfo : EIATTR_KPARAM_INFO
	.align		4
.L_13:
        /*0038*/ 	.byte	0x04, 0x17
        /*003a*/ 	.short	(.L_15 - .L_14)
.L_14:
        /*003c*/ 	.word	0x00000000
        /*0040*/ 	.short	0x0000
        /*0042*/ 	.short	0x0000
        /*0044*/ 	.byte	0x00, 0xf5, 0x21, 0x00


	//----- nvinfo : EIATTR_SPARSE_MMA_MASK
	.align		4
.L_15:
        /*0048*/ 	.byte	0x03, 0x50
        /*004a*/ 	.short	0x0000


	//----- nvinfo : EIATTR_MAXREG_COUNT
	.align		4
        /*004c*/ 	.byte	0x03, 0x1b
        /*004e*/ 	.short	0x00ff


	//----- nvinfo : EIATTR_MERCURY_ISA_VERSION
	.align		4
        /*0050*/ 	.byte	0x03, 0x5f
        /*0052*/ 	.short	0x0101


	//----- nvinfo : EIATTR_VRC_CTA_INIT_COUNT
	.align		4
        /*0054*/ 	.byte	0x02, 0x4a
	.zero		1
	.zero		1


	//----- nvinfo : EIATTR_EXIT_INSTR_OFFSETS
	.align		4
        /*0058*/ 	.byte	0x04, 0x1c
        /*005a*/ 	.short	(.L_17 - .L_16)


	//   ....[0]....
.L_16:
        /*005c*/ 	.word	0x00000070


	//   ....[1]....
        /*0060*/ 	.word	0x00000130


	//----- nvinfo : EIATTR_CBANK_PARAM_SIZE
	.align		4
.L_17:
        /*0064*/ 	.byte	0x03, 0x19
        /*0066*/ 	.short	0x001c


	//----- nvinfo : EIATTR_PARAM_CBANK
	.align		4
        /*0068*/ 	.byte	0x04, 0x0a
        /*006a*/ 	.short	(.L_19 - .L_18)
	.align		4
.L_18:
        /*006c*/ 	.word	index@(.nv.constant0._Z17cosine_similarityPfS_S_i)
        /*0070*/ 	.short	0x0380
        /*0072*/ 	.short	0x001c


	//----- nvinfo : EIATTR_SW_WAR
	.align		4
.L_19:
        /*0074*/ 	.byte	0x04, 0x36
        /*0076*/ 	.short	(.L_21 - .L_20)
.L_20:
        /*0078*/ 	.word	0x00000008
.L_21:


//--------------------- .nv.callgraph             --------------------------
	.section	.nv.callgraph,"",@"SHT_CUDA_CALLGRAPH"
	.align	4
	.sectionentsize	8
	.align		4
        /*0000*/ 	.word	0x00000000
	.align		4
        /*0004*/ 	.word	0xffffffff
	.align		4
        /*0008*/ 	.word	0x00000000
	.align		4
        /*000c*/ 	.word	0xfffffffe
	.align		4
        /*0010*/ 	.word	0x00000000
	.align		4
        /*0014*/ 	.word	0xfffffffd
	.align		4
        /*0018*/ 	.word	0x00000000
	.align		4
        /*001c*/ 	.word	0xfffffffc


//--------------------- .text._Z17cosine_similarityPfS_S_i --------------------------
	.section	.text._Z17cosine_similarityPfS_S_i,"ax",@progbits
	.align	128
        .global         _Z17cosine_similarityPfS_S_i
        .type           _Z17cosine_similarityPfS_S_i,@function
        .size           _Z17cosine_similarityPfS_S_i,(.L_x_1 - _Z17cosine_similarityPfS_S_i)
        .other          _Z17cosine_similarityPfS_S_i,@"STO_CUDA_ENTRY STV_DEFAULT"
_Z17cosine_similarityPfS_S_i:
.text._Z17cosine_similarityPfS_S_i:
[----:B------:R-:W-:Y:S01]  /*0000*/  LDC R1, c[0x0][0x37c] ;  /* 0x0000df00ff017b82 */ /* 0x000fe20000000800 */
[----:B------:R-:W0:Y:S07]  /*0010*/  S2R R9, SR_TID.X ;  /* 0x0000000000097919 */ /* 0x000e2e0000002100 */
[----:B------:R-:W0:Y:S01]  /*0020*/  S2UR UR4, SR_CTAID.X ;  /* 0x00000000000479c3 */ /* 0x000e220000002500 */
[----:B------:R-:W1:Y:S07]  /*0030*/  LDCU UR5, c[0x0][0x398] ;  /* 0x00007300ff0577ac */ /* 0x000e6e0008000800 */
[----:B------:R-:W0:Y:S02]  /*0040*/  LDC R0, c[0x0][0x360] ;  /* 0x0000d800ff007b82 */ /* 0x000e240000000800 */
[----:B0-----:R-:W-:-:S05]  /*0050*/  IMAD R9, R0, UR4, R9 ;  /* 0x0000000400097c24 */ /* 0x001fca000f8e0209 */
[----:B-1----:R-:W-:-:S13]  /*0060*/  ISETP.GE.AND P0, PT, R9, UR5, PT ;  /* 0x0000000509007c0c */ /* 0x002fda000bf06270 */
[----:B------:R-:W-:Y:S05]  /*0070*/  @P0 EXIT ;  /* 0x000000000000094d */ /* 0x000fea0003800000 */
[----:B------:R-:W0:Y:S01]  /*0080*/  LDC.64 R2, c[0x0][0x380] ;  /* 0x0000e000ff027b82 */ /* 0x000e220000000a00 */
[----:B------:R-:W1:Y:S07]  /*0090*/  LDCU.64 UR4, c[0x0][0x358] ;  /* 0x00006b00ff0477ac */ /* 0x000e6e0008000a00 */
[----:B------:R-:W2:Y:S08]  /*00a0*/  LDC.64 R4, c[0x0][0x388] ;  /* 0x0000e200ff047b82 */ /* 0x000eb00000000a00 */
[----:B------:R-:W3:Y:S01]  /*00b0*/  LDC.64 R6, c[0x0][0x390] ;  /* 0x0000e400ff067b82 */ /* 0x000ee20000000a00 */
[----:B0-----:R-:W-:-:S06]  /*00c0*/  IMAD.WIDE R2, R9, 0x4, R2 ;  /* 0x0000000409027825 */ /* 0x001fcc00078e0202 */
[----:B-1----:R-:W4:Y:S01]  /*00d0*/  LDG.E R2, desc[UR4][R2.64] ;  /* 0x0000000402027981 */ /* 0x002f22000c1e1900 */
[----:B--2---:R-:W-:-:S06]  /*00e0*/  IMAD.WIDE R4, R9, 0x4, R4 ;  /* 0x0000000409047825 */ /* 0x004fcc00078e0204 */
[----:B------:R-:W4:Y:S01]  /*00f0*/  LDG.E R5, desc[UR4][R4.64] ;  /* 0x0000000404057981 */ /* 0x000f22000c1e1900 */
[----:B---3--:R-:W-:-:S04]  /*0100*/  IMAD.WIDE R6, R9, 0x4, R6 ;  /* 0x0000000409067825 */ /* 0x008fc800078e0206 */
[----:B----4-:R-:W-:-:S05]  /*0110*/  FMUL R9, R2, R5 ;  /* 0x0000000502097220 */ /* 0x010fca0000400000 */
[----:B------:R-:W-:Y:S01]  /*0120*/  STG.E desc[UR4][R6.64], R9 ;  /* 0x0000000906007986 */ /* 0x000fe2000c101904 */
[----:B------:R-:W-:Y:S05]  /*0130*/  EXIT ;  /* 0x000000000000794d */ /* 0x000fea0003800000 */
.L_x_0:
[----:B------:R-:W-:-:S00]  /*0140*/  BRA `(.L_x_0) ;  /* 0xfffffffc00fc7947 */ /* 0x000fc0000383ffff */
[----:B------:R-:W-:-:S00]  /*0150*/  NOP ;  /* 0x0000000000007918 */ /* 0x000fc00000000000 */
        /* <DEDUP_REMOVED lines=10> */
.L_x_1:


//--------------------- .nv.shared.reserved.0     --------------------------
	.section	.nv.shared.reserved.0,"aw",@nobits
	.weak		__nv_reservedSMEM_offset_0_alias
	.size		__nv_reservedSMEM_offset_0_alias, 0, 64
	.other		__nv_reservedSMEM_offset_0_alias,@"STO_CUDA_RESERVED_SHARED STV_DEFAULT"
__nv_reservedSMEM_offset_0_alias:
	.zero		0
	.zero		64


//--------------------- .nv.constant0._Z17cosine_similarityPfS_S_i --------------------------
	.section	.nv.constant0._Z17cosine_similarityPfS_S_i,"a",@progbits
	.sectionflags	@""
	.align	4
.nv.constant0._Z17cosine_similarityPfS_S_i:
	.zero		924


//--------------------- SYMBOLS --------------------------

	.type		.nv.reservedSmem.offset0,@object
	.size		.nv.reservedSmem.offset0,0x4
